	.headerflags	@"EF_CUDA_TEXMODE_UNIFIED EF_CUDA_64BIT_ADDRESS EF_CUDA_ACCELERATORS EF_CUDA_SM90 EF_CUDA_VIRTUAL_SM(EF_CUDA_SM90)"
	.elftype	@"ET_EXEC"


//--------------------- .nv.info                  --------------------------
	.section	.nv.info,"",@"SHT_CUDA_INFO"
	.align	4


	//----- nvinfo : EIATTR_REGCOUNT
	.align		4
        /*0000*/ 	.byte	0x04, 0x2f
        /*0002*/ 	.short	(.L_4 - .L_3)
	.align		4
.L_3:
        /*0004*/ 	.word	index@(triton_per_fused_add_mse_loss_mul_3)
        /*0008*/ 	.word	0x00000018


	//----- nvinfo : EIATTR_MIN_STACK_SIZE
	.align		4
.L_4:
        /*000c*/ 	.byte	0x04, 0x12
        /*000e*/ 	.short	(.L_6 - .L_5)
	.align		4
.L_5:
        /*0010*/ 	.word	index@(triton_per_fused_add_mse_loss_mul_3)
        /*0014*/ 	.word	0x00000000


	//----- nvinfo : EIATTR_FRAME_SIZE
	.align		4
.L_6:
        /*0018*/ 	.byte	0x04, 0x11
        /*001a*/ 	.short	(.L_8 - .L_7)
	.align		4
.L_7:
        /*001c*/ 	.word	index@(triton_per_fused_add_mse_loss_mul_3)
        /*0020*/ 	.word	0x00000000


	//----- nvinfo : EIATTR_MIN_STACK_SIZE
	.align		4
.L_8:
        /*0024*/ 	.byte	0x04, 0x12
        /*0026*/ 	.short	(.L_10 - .L_9)
	.align		4
.L_9:
        /*0028*/ 	.word	index@(triton_per_fused_add_mse_loss_mul_3)
        /*002c*/ 	.word	0x00000000
.L_10:


//--------------------- .nv.info.triton_per_fused_add_mse_loss_mul_3 --------------------------
	.section	.nv.info.triton_per_fused_add_mse_loss_mul_3,"",@"SHT_CUDA_INFO"
	.sectionflags	@""
	.align	4


	//----- nvinfo : EIATTR_CUDA_API_VERSION
	.align		4
        /*0000*/ 	.byte	0x04, 0x37
        /*0002*/ 	.short	(.L_12 - .L_11)
.L_11:
        /*0004*/ 	.word	0x0000007c


	//----- nvinfo : EIATTR_KPARAM_INFO
	.align		4
.L_12:
        /*0008*/ 	.byte	0x04, 0x17
        /*000a*/ 	.short	(.L_14 - .L_13)
.L_13:
        /*000c*/ 	.word	0x00000000
        /*0010*/ 	.short	0x0004
        /*0012*/ 	.short	0x0020
        /*0014*/ 	.byte	0x00, 0xf0, 0x11, 0x00


	//----- nvinfo : EIATTR_KPARAM_INFO
	.align		4
.L_14:
        /*0018*/ 	.byte	0x04, 0x17
        /*001a*/ 	.short	(.L_16 - .L_15)
.L_15:
        /*001c*/ 	.word	0x00000000
        /*0020*/ 	.short	0x0003
        /*0022*/ 	.short	0x0018
        /*0024*/ 	.byte	0x00, 0xf4, 0x21, 0x00


	//----- nvinfo : EIATTR_KPARAM_INFO
	.align		4
.L_16:
        /*0028*/ 	.byte	0x04, 0x17
        /*002a*/ 	.short	(.L_18 - .L_17)
.L_17:
        /*002c*/ 	.word	0x00000000
        /*0030*/ 	.short	0x0002
        /*0032*/ 	.short	0x0010
        /*0034*/ 	.byte	0x00, 0xf4, 0x21, 0x00


	//----- nvinfo : EIATTR_KPARAM_INFO
	.align		4
.L_18:
        /*0038*/ 	.byte	0x04, 0x17
        /*003a*/ 	.short	(.L_20 - .L_19)
.L_19:
        /*003c*/ 	.word	0x00000000
        /*0040*/ 	.short	0x0001
        /*0042*/ 	.short	0x0008
        /*0044*/ 	.byte	0x00, 0xf4, 0x21, 0x00


	//----- nvinfo : EIATTR_KPARAM_INFO
	.align		4
.L_20:
        /*0048*/ 	.byte	0x04, 0x17
        /*004a*/ 	.short	(.L_22 - .L_21)
.L_21:
        /*004c*/ 	.word	0x00000000
        /*0050*/ 	.short	0x0000
        /*0052*/ 	.short	0x0000
        /*0054*/ 	.byte	0x00, 0xf4, 0x21, 0x00


	//----- nvinfo : EIATTR_SPARSE_MMA_MASK
	.align		4
.L_22:
        /*0058*/ 	.byte	0x03, 0x50
        /*005a*/ 	.short	0x0000


	//----- nvinfo : EIATTR_MAXREG_COUNT
	.align		4
        /*005c*/ 	.byte	0x03, 0x1b
        /*005e*/ 	.short	0x00ff


	//----- nvinfo : EIATTR_EXTERNS
	.align		4
        /*0060*/ 	.byte	0x04, 0x0f
        /*0062*/ 	.short	(.L_24 - .L_23)


	//   ....[0]....
	.align		4
.L_23:
        /*0064*/ 	.word	index@(__assertfail)


	//----- nvinfo : EIATTR_COOP_GROUP_MASK_REGIDS
	.align		4
.L_24:
        /*0068*/ 	.byte	0x04, 0x29
        /*006a*/ 	.short	(.L_26 - .L_25)


	//   ....[0]....
.L_25:
        /*006c*/ 	.word	0xffffffff


	//   ....[1]....
        /*0070*/ 	.word	0xffffffff


	//   ....[2]....
        /*0074*/ 	.word	0xffffffff


	//   ....[3]....
        /*0078*/ 	.word	0xffffffff


	//   ....[4]....
        /*007c*/ 	.word	0xffffffff


	//   ....[5]....
        /*0080*/ 	.word	0xffffffff


	//   ....[6]....
        /*0084*/ 	.word	0xffffffff


	//   ....[7]....
        /*0088*/ 	.word	0xffffffff


	//   ....[8]....
        /*008c*/ 	.word	0xffffffff


	//   ....[9]....
        /*0090*/ 	.word	0xffffffff


	//   ....[10]....
        /*0094*/ 	.word	0xffffffff


	//   ....[11]....
        /*0098*/ 	.word	0xffffffff


	//----- nvinfo : EIATTR_COOP_GROUP_INSTR_OFFSETS
	.align		4
.L_26:
        /*009c*/ 	.byte	0x04, 0x28
        /*009e*/ 	.short	(.L_28 - .L_27)


	//   ....[0]....
.L_27:
        /*00a0*/ 	.word	0x00000370


	//   ....[1]....
        /*00a4*/ 	.word	0x000003a0


	//   ....[2]....
        /*00a8*/ 	.word	0x000003e0


	//   ....[3]....
        /*00ac*/ 	.word	0x00000420


	//   ....[4]....
        /*00b0*/ 	.word	0x00000480


	//   ....[5]....
        /*00b4*/ 	.word	0x000004d0


	//   ....[6]....
        /*00b8*/ 	.word	0x00000530


	//   ....[7]....
        /*00bc*/ 	.word	0x00000550


	//   ....[8]....
        /*00c0*/ 	.word	0x00000570


	//   ....[9]....
        /*00c4*/ 	.word	0x00000590


	//   ....[10]....
        /*00c8*/ 	.word	0x000005b0


	//   ....[11]....
        /*00cc*/ 	.word	0x00000600


	//----- nvinfo : EIATTR_SYSCALL_OFFSETS
	.align		4
.L_28:
        /*00d0*/ 	.byte	0x04, 0x46
        /*00d2*/ 	.short	(.L_30 - .L_29)


	//   ....[0]....
.L_29:
        /*00d4*/ 	.word	0x00000230


	//----- nvinfo : EIATTR_EXIT_INSTR_OFFSETS
	.align		4
.L_30:
        /*00d8*/ 	.byte	0x04, 0x1c
        /*00da*/ 	.short	(.L_32 - .L_31)


	//   ....[0]....
.L_31:
        /*00dc*/ 	.word	0x00000670


	//   ....[1]....
        /*00e0*/ 	.word	0x000006d0


	//----- nvinfo : EIATTR_REQNTID
	.align		4
.L_32:
        /*00e4*/ 	.byte	0x04, 0x10
        /*00e6*/ 	.short	(.L_34 - .L_33)
.L_33:
        /*00e8*/ 	.word	0x00000040
        /*00ec*/ 	.word	0x00000001
        /*00f0*/ 	.word	0x00000001


	//----- nvinfo : EIATTR_CRS_STACK_SIZE
	.align		4
.L_34:
        /*00f4*/ 	.byte	0x04, 0x1e
        /*00f6*/ 	.short	(.L_36 - .L_35)
.L_35:
        /*00f8*/ 	.word	0x00000000


	//----- nvinfo : EIATTR_CBANK_PARAM_SIZE
	.align		4
.L_36:
        /*00fc*/ 	.byte	0x03, 0x19
        /*00fe*/ 	.short	0x0024


	//----- nvinfo : EIATTR_PARAM_CBANK
	.align		4
        /*0100*/ 	.byte	0x04, 0x0a
        /*0102*/ 	.short	(.L_38 - .L_37)
	.align		4
.L_37:
        /*0104*/ 	.word	index@(.nv.constant0.triton_per_fused_add_mse_loss_mul_3)
        /*0108*/ 	.short	0x0210
        /*010a*/ 	.short	0x0024


	//----- nvinfo : EIATTR_SW_WAR
	.align		4
.L_38:
        /*010c*/ 	.byte	0x04, 0x36
        /*010e*/ 	.short	(.L_40 - .L_39)
.L_39:
        /*0110*/ 	.word	0x00000008
.L_40:


//--------------------- .nv.callgraph             --------------------------
	.section	.nv.callgraph,"",@"SHT_CUDA_CALLGRAPH"
	.align	4
	.sectionentsize	8
	.align		4
        /*0000*/ 	.word	0x00000000
	.align		4
        /*0004*/ 	.word	0xffffffff
	.align		4
        /*0008*/ 	.word	index@(triton_per_fused_add_mse_loss_mul_3)
	.align		4
        /*000c*/ 	.word	index@(__assertfail)
	.align		4
        /*0010*/ 	.word	0x00000000
	.align		4
        /*0014*/ 	.word	0xfffffffe
	.align		4
        /*0018*/ 	.word	0x00000000
	.align		4
        /*001c*/ 	.word	0xfffffffd
	.align		4
        /*0020*/ 	.word	0x00000000
	.align		4
        /*0024*/ 	.word	0xfffffffc


//--------------------- .nv.constant4             --------------------------
	.section	.nv.constant4,"a",@progbits
	.align	8
	.align		8
.nv.constant4:
        /*0000*/ 	.dword	__assertfail
	.align		8
        /*0008*/ 	.dword	assertFunc_0
	.align		8
        /*0010*/ 	.dword	assertFile_0
	.align		8
        /*0018*/ 	.dword	assertMessage_0


//--------------------- .text.triton_per_fused_add_mse_loss_mul_3 --------------------------
	.section	.text.triton_per_fused_add_mse_loss_mul_3,"ax",@progbits
	.sectionflags	@"SHF_BARRIERS=1"
	.align	128
        .global         triton_per_fused_add_mse_loss_mul_3
        .type           triton_per_fused_add_mse_loss_mul_3,@function
        .size           triton_per_fused_add_mse_loss_mul_3,(.L_x_2 - triton_per_fused_add_mse_loss_mul_3)
        .other          triton_per_fused_add_mse_loss_mul_3,@"STO_CUDA_ENTRY STV_DEFAULT"
triton_per_fused_add_mse_loss_mul_3:
.text.triton_per_fused_add_mse_loss_mul_3:
[----:B------:R-:W0:Y:S02]  /*0000*/  LDC R1, c[0x0][0x28] ;  /* 0x00000a00ff017b82 */ /* 0x000e240000000800 */
[----:B------:R-:W1:Y:S01]  /*0010*/  S2R R0, SR_TID.X ;  /* 0x0000000000007919 */ /* 0x000e620000002100 */
[----:B------:R-:W2:Y:S01]  /*0020*/  LDC.64 R2, c[0x0][0x218] ;  /* 0x00008600ff027b82 */ /* 0x000ea20000000a00 */
[----:B------:R-:W-:Y:S01]  /*0030*/  ULDC.64 UR4, c[0x0][0x208] ;  /* 0x0000820000047ab9 */ /* 0x000fe20000000a00 */
[----:B-1----:R-:W-:-:S04]  /*0040*/  SHF.R.U32.HI R14, RZ, 0x2, R0 ;  /* 0x00000002ff0e7819 */ /* 0x002fc80000011600 */
[----:B------:R-:W-:-:S04]  /*0050*/  LOP3.LUT R5, R14, 0xc, RZ, 0xc0, !PT ;  /* 0x0000000c0e057812 */ /* 0x000fc800078ec0ff */
[----:B------:R-:W-:-:S05]  /*0060*/  LOP3.LUT R5, R5, 0x3, R0, 0xf8, !PT ;  /* 0x0000000305057812 */ /* 0x000fca00078ef800 */
[----:B--2---:R-:W-:Y:S02]  /*0070*/  IMAD.WIDE.U32 R2, R5, 0x8, R2 ;  /* 0x0000000805027825 */ /* 0x004fe400078e0002 */
[----:B------:R-:W1:Y:S04]  /*0080*/  LDC.64 R4, c[0x0][0x228] ;  /* 0x00008a00ff047b82 */ /* 0x000e680000000a00 */
[----:B------:R-:W2:Y:S01]  /*0090*/  LDG.E.EL.64 R2, desc[UR4][R2.64] ;  /* 0x0000000402027981 */ /* 0x000ea2000c2e1b00 */
[----:B------:R-:W-:-:S05]  /*00a0*/  LOP3.LUT R9, R0, 0x3f, RZ, 0xc0, !PT ;  /* 0x0000003f00097812 */ /* 0x000fca00078ec0ff */
[----:B-1----:R-:W-:-:S05]  /*00b0*/  IMAD.WIDE.U32 R4, R9, 0x4, R4 ;  /* 0x0000000409047825 */ /* 0x002fca00078e0004 */
[----:B------:R1:W5:Y:S01]  /*00c0*/  LDG.E R15, desc[UR4][R4.64] ;  /* 0x00000004040f7981 */ /* 0x000362000c1e1900 */
[----:B--2---:R-:W-:-:S04]  /*00d0*/  SHF.R.U32.HI R7, RZ, 0x1d, R3 ;  /* 0x0000001dff077819 */ /* 0x004fc80000011603 */
[----:B------:R-:W-:-:S04]  /*00e0*/  LOP3.LUT R7, R7, 0x4, RZ, 0xc0, !PT ;  /* 0x0000000407077812 */ /* 0x000fc800078ec0ff */
[----:B------:R-:W-:-:S05]  /*00f0*/  IADD3 R16, P0, R2, R7, RZ ;  /* 0x0000000702107210 */ /* 0x000fca0007f1e0ff */
[----:B------:R-:W-:Y:S01]  /*0100*/  IMAD.X R17, RZ, RZ, R3, P0 ;  /* 0x000000ffff117224 */ /* 0x000fe200000e0603 */
[----:B------:R-:W-:-:S04]  /*0110*/  ISETP.GE.U32.AND P0, PT, R16, 0x4, PT ;  /* 0x000000041000780c */ /* 0x000fc80003f06070 */
[----:B------:R-:W-:-:S13]  /*0120*/  ISETP.GE.U32.AND.EX P0, PT, R17, RZ, PT, P0 ;  /* 0x000000ff1100720c */ /* 0x000fda0003f06100 */
[----:B-1----:R-:W-:Y:S05]  /*0130*/  @!P0 BRA `(.L_x_0) ;  /* 0x0000000000408947 */ /* 0x002fea0003800000 */
[----:B------:R-:W-:Y:S01]  /*0140*/  MOV R2, 0x0 ;  /* 0x0000000000027802 */ /* 0x000fe20000000f00 */
[----:B------:R-:W-:Y:S01]  /*0150*/  ULDC.64 UR6, c[0x4][0x18] ;  /* 0x0100060000067ab9 */ /* 0x000fe20000000a00 */
[----:B------:R-:W-:Y:S01]  /*0160*/  ULDC.64 UR8, c[0x4][0x8] ;  /* 0x0100020000087ab9 */ /* 0x000fe20000000a00 */
[----:B------:R-:W-:Y:S01]  /*0170*/  IMAD.U32 R4, RZ, RZ, UR6 ;  /* 0x00000006ff047e24 */ /* 0x000fe2000f8e00ff */
[----:B------:R-:W-:Y:S01]  /*0180*/  MOV R5, UR7 ;  /* 0x0000000700057c02 */ /* 0x000fe20008000f00 */
[----:B------:R-:W-:Y:S01]  /*0190*/  ULDC.64 UR6, c[0x4][0x10] ;  /* 0x0100040000067ab9 */ /* 0x000fe20000000a00 */
[----:B------:R-:W1:Y:S01]  /*01a0*/  LDC.64 R2, c[0x4][R2] ;  /* 0x0100000002027b82 */ /* 0x000e620000000a00 */
[----:B------:R-:W-:Y:S01]  /*01b0*/  HFMA2.MMA R12, -RZ, RZ, 0, 5.9604644775390625e-08 ;  /* 0x00000001ff0c7435 */ /* 0x000fe200000001ff */
[----:B------:R-:W-:Y:S01]  /*01c0*/  IMAD.U32 R6, RZ, RZ, UR6 ;  /* 0x00000006ff067e24 */ /* 0x000fe2000f8e00ff */
[----:B------:R-:W-:Y:S01]  /*01d0*/  MOV R10, UR8 ;  /* 0x00000008000a7c02 */ /* 0x000fe20008000f00 */
[----:B------:R-:W-:-:S02]  /*01e0*/  IMAD.U32 R7, RZ, RZ, UR7 ;  /* 0x00000007ff077e24 */ /* 0x000fc4000f8e00ff */
[----:B------:R-:W-:Y:S02]  /*01f0*/  IMAD.U32 R11, RZ, RZ, UR9 ;  /* 0x00000009ff0b7e24 */ /* 0x000fe4000f8e00ff */
[----:B------:R-:W-:Y:S02]  /*0200*/  IMAD.MOV.U32 R8, RZ, RZ, 0x27 ;  /* 0x00000027ff087424 */ /* 0x000fe400078e00ff */
[----:B------:R-:W-:-:S07]  /*0210*/  IMAD.MOV.U32 R13, RZ, RZ, RZ ;  /* 0x000000ffff0d7224 */ /* 0x000fce00078e00ff */
[----:B------:R-:W-:-:S07]  /*0220*/  LEPC R20, `(.L_x_0) ;  /* 0x000000001014794e */ /* 0x000fce0000000000 */
[----:B01---5:R-:W-:Y:S05]  /*0230*/  CALL.ABS.NOINC R2 ;  /* 0x0000000002007343 */ /* 0x023fea0003c00000 */
.L_x_0:
[----:B------:R-:W-:Y:S05]  /*0240*/  WARPSYNC.ALL ;  /* 0x0000000000007948 */ /* 0x000fea0003800000 */
[----:B------:R-:W-:Y:S01]  /*0250*/  BAR.SYNC.DEFER_BLOCKING 0x0 ;  /* 0x0000000000007b1d */ /* 0x000fe20000010000 */
[----:B------:R-:W-:Y:S02]  /*0260*/  LOP3.LUT R4, R14, 0x3, RZ, 0xc0, !PT ;  /* 0x000000030e047812 */ /* 0x000fe400078ec0ff */
[C---:B------:R-:W-:Y:S02]  /*0270*/  SHF.L.U32 R3, R16.reuse, 0x4, RZ ;  /* 0x0000000410037819 */ /* 0x040fe400000006ff */
[----:B------:R-:W-:Y:S01]  /*0280*/  SHF.L.U64.HI R7, R16, 0x4, R17 ;  /* 0x0000000410077819 */ /* 0x000fe20000010211 */
[----:B------:R-:W-:Y:S01]  /*0290*/  IMAD.WIDE.U32 R4, R4, 0x4, RZ ;  /* 0x0000000404047825 */ /* 0x000fe200078e00ff */
[----:B------:R-:W-:-:S02]  /*02a0*/  ULDC.64 UR6, c[0x0][0x220] ;  /* 0x0000880000067ab9 */ /* 0x000fc40000000a00 */
[----:B------:R-:W-:Y:S02]  /*02b0*/  LOP3.LUT R4, R3, R4, RZ, 0xfc, !PT ;  /* 0x0000000403047212 */ /* 0x000fe400078efcff */
[----:B------:R-:W-:Y:S02]  /*02c0*/  LOP3.LUT R5, R7, R5, RZ, 0xfc, !PT ;  /* 0x0000000507057212 */ /* 0x000fe400078efcff */
[----:B------:R-:W-:-:S04]  /*02d0*/  IADD3 R4, P0, R4, UR6, RZ ;  /* 0x0000000604047c10 */ /* 0x000fc8000ff1e0ff */
[----:B------:R-:W-:-:S05]  /*02e0*/  IADD3.X R5, R5, UR7, RZ, P0, !PT ;  /* 0x0000000705057c10 */ /* 0x000fca00087fe4ff */
[----:B------:R-:W2:Y:S01]  /*02f0*/  LDG.E.EL R4, desc[UR4][R4.64] ;  /* 0x0000000404047981 */ /* 0x000ea2000c2e1900 */
[----:B------:R-:W-:Y:S02]  /*0300*/  MOV R11, 0x400 ;  /* 0x00000400000b7802 */ /* 0x000fe40000000f00 */
[C---:B------:R-:W-:Y:S01]  /*0310*/  LOP3.LUT P1, RZ, R0.reuse, 0x1f, RZ, 0xc0, !PT ;  /* 0x0000001f00ff7812 */ /* 0x040fe2000782c0ff */
[----:B------:R-:W1:Y:S01]  /*0320*/  S2R R12, SR_CgaCtaId ;  /* 0x00000000000c7919 */ /* 0x000e620000008800 */
[----:B------:R-:W-:Y:S01]  /*0330*/  ISETP.GE.AND P2, PT, R0, 0x2, PT ;  /* 0x000000020000780c */ /* 0x000fe20003f46270 */
[C-C-:B--2--5:R-:W-:Y:S01]  /*0340*/  FADD R3, -R15.reuse, R4.reuse ;  /* 0x000000040f037221 */ /* 0x164fe20000000100 */
[----:B------:R-:W-:-:S03]  /*0350*/  FADD R15, R15, -R4 ;  /* 0x800000040f0f7221 */ /* 0x000fc60000000000 */
[----:B------:R-:W-:-:S06]  /*0360*/  FMUL R6, R3, R3 ;  /* 0x0000000303067220 */ /* 0x000fcc0000400000 */
[----:B------:R-:W2:Y:S02]  /*0370*/  SHFL.BFLY PT, R6, R6, 0x10, 0x1f ;  /* 0x0e001f0006067f89 */ /* 0x000ea400000e0000 */
[----:B--2---:R-:W-:Y:S01]  /*0380*/  FFMA R3, R3, R3, R6 ;  /* 0x0000000303037223 */ /* 0x004fe20000000006 */
[----:B------:R-:W-:-:S04]  /*0390*/  SHF.R.U32.HI R6, RZ, 0x3, R0 ;  /* 0x00000003ff067819 */ /* 0x000fc80000011600 */
[----:B------:R-:W2:Y:S01]  /*03a0*/  SHFL.BFLY PT, R8, R3, 0x8, 0x1f ;  /* 0x0d001f0003087f89 */ /* 0x000ea200000e0000 */
[----:B------:R-:W-:Y:S01]  /*03b0*/  LOP3.LUT R6, R6, 0x4, RZ, 0xc0, !PT ;  /* 0x0000000406067812 */ /* 0x000fe200078ec0ff */
[----:B--2---:R-:W-:Y:S01]  /*03c0*/  FADD R8, R3, R8 ;  /* 0x0000000803087221 */ /* 0x004fe20000000000 */
[----:B-1----:R-:W-:-:S04]  /*03d0*/  PRMT R3, R12, 0x654, R11 ;  /* 0x000006540c037816 */ /* 0x002fc8000000000b */
[----:B------:R-:W1:Y:S01]  /*03e0*/  SHFL.BFLY PT, R7, R8, 0x4, 0x1f ;  /* 0x0c801f0008077f89 */ /* 0x000e6200000e0000 */
[----:B------:R-:W-:Y:S02]  /*03f0*/  IMAD.IADD R6, R6, 0x1, R3 ;  /* 0x0000000106067824 */ /* 0x000fe400078e0203 */
[----:B-1----:R-:W-:Y:S01]  /*0400*/  FADD R7, R8, R7 ;  /* 0x0000000708077221 */ /* 0x002fe20000000000 */
[----:B------:R-:W-:-:S04]  /*0410*/  LOP3.LUT R8, R0, 0x1, RZ, 0xc0, !PT ;  /* 0x0000000100087812 */ /* 0x000fc800078ec0ff */
[----:B------:R-:W1:Y:S01]  /*0420*/  SHFL.BFLY PT, R10, R7, 0x2, 0x1f ;  /* 0x0c401f00070a7f89 */ /* 0x000e6200000e0000 */
[----:B------:R-:W-:Y:S01]  /*0430*/  ISETP.NE.U32.AND P0, PT, R8, 0x1, PT ;  /* 0x000000010800780c */ /* 0x000fe20003f05070 */
[----:B------:R-:W-:-:S03]  /*0440*/  FMUL R8, R15, R15 ;  /* 0x0000000f0f087220 */ /* 0x000fc60000400000 */
[C---:B------:R-:W-:Y:S01]  /*0450*/  ISETP.LT.AND P0, PT, R0.reuse, 0x2, P0 ;  /* 0x000000020000780c */ /* 0x040fe20000701270 */
[----:B-1----:R-:W-:Y:S01]  /*0460*/  FADD R10, R7, R10 ;  /* 0x0000000a070a7221 */ /* 0x002fe20000000000 */
[----:B------:R-:W-:-:S04]  /*0470*/  LEA R7, R0, R3, 0x2 ;  /* 0x0000000300077211 */ /* 0x000fc800078e10ff */
[----:B------:R-:W1:Y:S02]  /*0480*/  SHFL.BFLY PT, R5, R10, 0x1, 0x1f ;  /* 0x0c201f000a057f89 */ /* 0x000e6400000e0000 */
[----:B-1----:R-:W-:-:S05]  /*0490*/  FADD R5, R10, R5 ;  /* 0x000000050a057221 */ /* 0x002fca0000000000 */
[----:B------:R-:W-:Y:S01]  /*04a0*/  @!P1 STS [R6], R5 ;  /* 0x0000000506009388 */ /* 0x000fe20000000800 */
[----:B------:R-:W-:Y:S06]  /*04b0*/  BAR.SYNC.DEFER_BLOCKING 0x0 ;  /* 0x0000000000007b1d */ /* 0x000fec0000010000 */
[----:B------:R-:W1:Y:S04]  /*04c0*/  @!P2 LDS R2, [R7] ;  /* 0x000000000702a984 */ /* 0x000e680000000800 */
[----:B-1----:R-:W1:Y:S02]  /*04d0*/  SHFL.BFLY PT, R11, R2, 0x1, 0x1f ;  /* 0x0c201f00020b7f89 */ /* 0x002e6400000e0000 */
[----:B-1----:R-:W-:-:S05]  /*04e0*/  FADD R4, R2, R11 ;  /* 0x0000000b02047221 */ /* 0x002fca0000000000 */
[----:B------:R-:W-:Y:S01]  /*04f0*/  @P0 STS [R7], R4 ;  /* 0x0000000407000388 */ /* 0x000fe20000000800 */
[----:B------:R-:W-:Y:S06]  /*0500*/  BAR.SYNC.DEFER_BLOCKING 0x0 ;  /* 0x0000000000007b1d */ /* 0x000fec0000010000 */
[----:B------:R-:W-:Y:S02]  /*0510*/  LDS R5, [R3] ;  /* 0x0000000003057984 */ /* 0x000fe40000000800 */
[----:B------:R-:W-:Y:S06]  /*0520*/  BAR.SYNC.DEFER_BLOCKING 0x0 ;  /* 0x0000000000007b1d */ /* 0x000fec0000010000 */
[----:B------:R-:W1:Y:S02]  /*0530*/  SHFL.BFLY PT, R8, R8, 0x10, 0x1f ;  /* 0x0e001f0008087f89 */ /* 0x000e6400000e0000 */
[----:B-1----:R-:W-:-:S05]  /*0540*/  FFMA R15, R15, R15, R8 ;  /* 0x0000000f0f0f7223 */ /* 0x002fca0000000008 */
[----:B------:R-:W1:Y:S02]  /*0550*/  SHFL.BFLY PT, R2, R15, 0x8, 0x1f ;  /* 0x0d001f000f027f89 */ /* 0x000e6400000e0000 */
[----:B-1----:R-:W-:-:S05]  /*0560*/  FADD R2, R15, R2 ;  /* 0x000000020f027221 */ /* 0x002fca0000000000 */
[----:B------:R-:W1:Y:S02]  /*0570*/  SHFL.BFLY PT, R11, R2, 0x4, 0x1f ;  /* 0x0c801f00020b7f89 */ /* 0x000e6400000e0000 */
[----:B-1----:R-:W-:-:S05]  /*0580*/  FADD R11, R2, R11 ;  /* 0x0000000b020b7221 */ /* 0x002fca0000000000 */
[----:B------:R-:W1:Y:S02]  /*0590*/  SHFL.BFLY PT, R10, R11, 0x2, 0x1f ;  /* 0x0c401f000b0a7f89 */ /* 0x000e6400000e0000 */
[----:B-1----:R-:W-:-:S05]  /*05a0*/  FADD R10, R11, R10 ;  /* 0x0000000a0b0a7221 */ /* 0x002fca0000000000 */
[----:B------:R-:W1:Y:S02]  /*05b0*/  SHFL.BFLY PT, R13, R10, 0x1, 0x1f ;  /* 0x0c201f000a0d7f89 */ /* 0x000e6400000e0000 */
[----:B-1----:R-:W-:-:S05]  /*05c0*/  FADD R13, R10, R13 ;  /* 0x0000000d0a0d7221 */ /* 0x002fca0000000000 */
[----:B------:R-:W-:Y:S01]  /*05d0*/  @!P1 STS [R6], R13 ;  /* 0x0000000d06009388 */ /* 0x000fe20000000800 */
[----:B------:R-:W-:Y:S06]  /*05e0*/  BAR.SYNC.DEFER_BLOCKING 0x0 ;  /* 0x0000000000007b1d */ /* 0x000fec0000010000 */
[----:B------:R-:W1:Y:S04]  /*05f0*/  @!P2 LDS R0, [R7] ;  /* 0x000000000700a984 */ /* 0x000e680000000800 */
[----:B-1----:R-:W1:Y:S02]  /*0600*/  SHFL.BFLY PT, R15, R0, 0x1, 0x1f ;  /* 0x0c201f00000f7f89 */ /* 0x002e6400000e0000 */
[----:B-1----:R-:W-:-:S05]  /*0610*/  FADD R4, R0, R15 ;  /* 0x0000000f00047221 */ /* 0x002fca0000000000 */
[----:B------:R1:W-:Y:S01]  /*0620*/  @P0 STS [R7], R4 ;  /* 0x0000000407000388 */ /* 0x0003e20000000800 */
[----:B------:R-:W-:Y:S01]  /*0630*/  BAR.SYNC.DEFER_BLOCKING 0x0 ;  /* 0x0000000000007b1d */ /* 0x000fe20000010000 */
[----:B------:R-:W-:-:S05]  /*0640*/  ISETP.NE.AND P0, PT, R9, RZ, PT ;  /* 0x000000ff0900720c */ /* 0x000fca0003f05270 */
[----:B------:R1:W2:Y:S02]  /*0650*/  LDS R8, [R3] ;  /* 0x0000000003087984 */ /* 0x0002a40000000800 */
[----:B------:R-:W-:Y:S06]  /*0660*/  BAR.SYNC.DEFER_BLOCKING 0x0 ;  /* 0x0000000000007b1d */ /* 0x000fec0000010000 */
[----:B-1----:R-:W-:Y:S05]  /*0670*/  @P0 EXIT ;  /* 0x000000000000094d */ /* 0x002fea0003800000 */
[----:B------:R-:W0:Y:S01]  /*0680*/  LDC.64 R2, c[0x0][0x210] ;  /* 0x00008400ff027b82 */ /* 0x000e220000000a00 */
[----:B------:R-:W-:Y:S01]  /*0690*/  FMUL R5, R5, 0.015625 ;  /* 0x3c80000005057820 */ /* 0x000fe20000400000 */
[----:B--2---:R-:W-:-:S04]  /*06a0*/  FMUL R8, R8, 0.015625 ;  /* 0x3c80000008087820 */ /* 0x004fc80000400000 */
[----:B------:R-:W-:-:S05]  /*06b0*/  FFMA R5, R8, 0.25, R5 ;  /* 0x3e80000008057823 */ /* 0x000fca0000000005 */
[----:B0-----:R-:W-:Y:S01]  /*06c0*/  STG.E desc[UR4][R2.64], R5 ;  /* 0x0000000502007986 */ /* 0x001fe2000c101904 */
[----:B------:R-:W-:Y:S05]  /*06d0*/  EXIT ;  /* 0x000000000000794d */ /* 0x000fea0003800000 */
.L_x_1:
[----:B------:R-:W-:-:S00]  /*06e0*/  BRA `(.L_x_1) ;  /* 0xfffffffc00fc7947 */ /* 0x000fc0000383ffff */
[----:B------:R-:W-:-:S00]  /*06f0*/  NOP ;  /* 0x0000000000007918 */ /* 0x000fc00000000000 */
        /* <DEDUP_REMOVED lines=8> */
.L_x_2:


//--------------------- .nv.global.init           --------------------------
	.section	.nv.global.init,"aw",@progbits
.nv.global.init:
	.type		assertFunc_0,@object
	.size		assertFunc_0,(assertMessage_0 - assertFunc_0)
assertFunc_0:
        /*0000*/ 	.byte	0x75, 0x6e, 0x6b, 0x6e, 0x6f, 0x77, 0x6e, 0x00
	.type		assertMessage_0,@object
	.size		assertMessage_0,(assertFile_0 - assertMessage_0)
assertMessage_0:
        /*0008*/ 	.byte	0x69, 0x6e, 0x64, 0x65, 0x78, 0x20, 0x6f, 0x75, 0x74, 0x20, 0x6f, 0x66, 0x20, 0x62, 0x6f, 0x75
        /*0018*/ 	.byte	0x6e, 0x64, 0x73, 0x3a, 0x20, 0x30, 0x20, 0x3c, 0x3d, 0x20, 0x74, 0x6d, 0x70, 0x34, 0x20, 0x3c
        /*0028*/ 	.byte	0x20, 0x34, 0x00
	.type		assertFile_0,@object
	.size		assertFile_0,(.L_1 - assertFile_0)
assertFile_0:
        /*002b*/ 	.byte	0x69, 0x6e, 0x64, 0x75, 0x63, 0x74, 0x6f, 0x72, 0x5f, 0x63, 0x61, 0x63, 0x68, 0x65, 0x2f, 0x67
        /*003b*/ 	.byte	0x66, 0x2f, 0x63, 0x67, 0x66, 0x6d, 0x64, 0x69, 0x6b, 0x69, 0x32, 0x74, 0x7a, 0x34, 0x6f, 0x37
        /*004b*/ 	.byte	0x70, 0x6a, 0x61, 0x6a, 0x6c, 0x61, 0x66, 0x6e, 0x78, 0x64, 0x65, 0x76, 0x71, 0x66, 0x73, 0x76
        /*005b*/ 	.byte	0x61, 0x70, 0x33, 0x65, 0x68, 0x65, 0x77, 0x75, 0x34, 0x62, 0x36, 0x79, 0x36, 0x35, 0x75, 0x66
        /*006b*/ 	.byte	0x62, 0x79, 0x66, 0x33, 0x75, 0x36, 0x2e, 0x70, 0x79, 0x00
.L_1:


//--------------------- .nv.shared.triton_per_fused_add_mse_loss_mul_3 --------------------------
	.section	.nv.shared.triton_per_fused_add_mse_loss_mul_3,"aw",@nobits
	.sectionflags	@""
	.align	16
	.zero		1024


//--------------------- .nv.constant0.triton_per_fused_add_mse_loss_mul_3 --------------------------
	.section	.nv.constant0.triton_per_fused_add_mse_loss_mul_3,"a",@progbits
	.sectionflags	@""
	.align	4
.nv.constant0.triton_per_fused_add_mse_loss_mul_3:
	.zero		564


//--------------------- SYMBOLS --------------------------

	.type		__assertfail,@function
